//
// Generated by NVIDIA NVVM Compiler
//
// Compiler Build ID: CL-36424714
// Cuda compilation tools, release 13.0, V13.0.88
// Based on NVVM 20.0.0
//

.version 9.0
.target sm_100
.address_size 64

	// .globl	_Z7kernel1PfS_S_i
// _ZZ7kernel1PfS_S_iE5sdata has been demoted
// _ZZ19kernel2WithAtomicOpPfS_S_iE5sdata has been demoted

.visible .entry _Z7kernel1PfS_S_i(
	.param .u64 .ptr .align 1 _Z7kernel1PfS_S_i_param_0,
	.param .u64 .ptr .align 1 _Z7kernel1PfS_S_i_param_1,
	.param .u64 .ptr .align 1 _Z7kernel1PfS_S_i_param_2,
	.param .u32 _Z7kernel1PfS_S_i_param_3
)
{
	.reg .pred 	%p<6>;
	.reg .b32 	%r<21>;
	.reg .b32 	%f<8>;
	.reg .b64 	%rd<12>;
	// demoted variable
	.shared .align 4 .b8 _ZZ7kernel1PfS_S_iE5sdata[2048];
	ld.param.u64 	%rd1, [_Z7kernel1PfS_S_i_param_0];
	ld.param.u64 	%rd2, [_Z7kernel1PfS_S_i_param_1];
	ld.param.u64 	%rd3, [_Z7kernel1PfS_S_i_param_2];
	ld.param.u32 	%r9, [_Z7kernel1PfS_S_i_param_3];
	mov.u32 	%r1, %tid.x;
	mov.u32 	%r2, %ctaid.x;
	mov.u32 	%r3, %ntid.x;
	mad.lo.s32 	%r4, %r2, %r3, %r1;
	shl.b32 	%r10, %r1, 2;
	mov.u32 	%r11, _ZZ7kernel1PfS_S_iE5sdata;
	add.s32 	%r5, %r11, %r10;
	mov.b32 	%r12, 0;
	st.shared.u32 	[%r5], %r12;
	setp.ge.s32 	%p1, %r4, %r9;
	@%p1 bra 	$L__BB0_2;
	cvta.to.global.u64 	%rd4, %rd1;
	cvta.to.global.u64 	%rd5, %rd2;
	mul.wide.s32 	%rd6, %r4, 4;
	add.s64 	%rd7, %rd4, %rd6;
	ld.global.f32 	%f1, [%rd7];
	add.s64 	%rd8, %rd5, %rd6;
	ld.global.f32 	%f2, [%rd8];
	mul.f32 	%f3, %f1, %f2;
	st.shared.f32 	[%r5], %f3;
$L__BB0_2:
	bar.sync 	0;
	setp.lt.u32 	%p2, %r3, 2;
	@%p2 bra 	$L__BB0_7;
	mov.b32 	%r20, 1;
$L__BB0_4:
	shl.b32 	%r7, %r20, 1;
	mul.lo.s32 	%r8, %r7, %r1;
	setp.ge.u32 	%p3, %r8, %r3;
	@%p3 bra 	$L__BB0_6;
	add.s32 	%r14, %r8, %r20;
	shl.b32 	%r15, %r14, 2;
	add.s32 	%r17, %r11, %r15;
	ld.shared.f32 	%f4, [%r17];
	shl.b32 	%r18, %r8, 2;
	add.s32 	%r19, %r11, %r18;
	ld.shared.f32 	%f5, [%r19];
	add.f32 	%f6, %f4, %f5;
	st.shared.f32 	[%r19], %f6;
$L__BB0_6:
	bar.sync 	0;
	setp.lt.u32 	%p4, %r7, %r3;
	mov.u32 	%r20, %r7;
	@%p4 bra 	$L__BB0_4;
$L__BB0_7:
	setp.ne.s32 	%p5, %r1, 0;
	@%p5 bra 	$L__BB0_9;
	ld.shared.f32 	%f7, [_ZZ7kernel1PfS_S_iE5sdata];
	cvta.to.global.u64 	%rd9, %rd3;
	mul.wide.u32 	%rd10, %r2, 4;
	add.s64 	%rd11, %rd9, %rd10;
	st.global.f32 	[%rd11], %f7;
$L__BB0_9:
	ret;

}
	// .globl	_Z19kernel2WithAtomicOpPfS_S_i
.visible .entry _Z19kernel2WithAtomicOpPfS_S_i(
	.param .u64 .ptr .align 1 _Z19kernel2WithAtomicOpPfS_S_i_param_0,
	.param .u64 .ptr .align 1 _Z19kernel2WithAtomicOpPfS_S_i_param_1,
	.param .u64 .ptr .align 1 _Z19kernel2WithAtomicOpPfS_S_i_param_2,
	.param .u32 _Z19kernel2WithAtomicOpPfS_S_i_param_3
)
{
	.reg .pred 	%p<6>;
	.reg .b32 	%r<21>;
	.reg .b32 	%f<9>;
	.reg .b64 	%rd<10>;
	// demoted variable
	.shared .align 4 .b8 _ZZ19kernel2WithAtomicOpPfS_S_iE5sdata[2048];
	ld.param.u64 	%rd1, [_Z19kernel2WithAtomicOpPfS_S_i_param_0];
	ld.param.u64 	%rd2, [_Z19kernel2WithAtomicOpPfS_S_i_param_1];
	ld.param.u64 	%rd3, [_Z19kernel2WithAtomicOpPfS_S_i_param_2];
	ld.param.u32 	%r8, [_Z19kernel2WithAtomicOpPfS_S_i_param_3];
	mov.u32 	%r1, %tid.x;
	mov.u32 	%r9, %ctaid.x;
	mov.u32 	%r2, %ntid.x;
	mad.lo.s32 	%r3, %r9, %r2, %r1;
	shl.b32 	%r10, %r1, 2;
	mov.u32 	%r11, _ZZ19kernel2WithAtomicOpPfS_S_iE5sdata;
	add.s32 	%r4, %r11, %r10;
	mov.b32 	%r12, 0;
	st.shared.u32 	[%r4], %r12;
	setp.ge.s32 	%p1, %r3, %r8;
	@%p1 bra 	$L__BB1_2;
	cvta.to.global.u64 	%rd4, %rd1;
	cvta.to.global.u64 	%rd5, %rd2;
	mul.wide.s32 	%rd6, %r3, 4;
	add.s64 	%rd7, %rd4, %rd6;
	ld.global.f32 	%f1, [%rd7];
	add.s64 	%rd8, %rd5, %rd6;
	ld.global.f32 	%f2, [%rd8];
	mul.f32 	%f3, %f1, %f2;
	st.shared.f32 	[%r4], %f3;
$L__BB1_2:
	bar.sync 	0;
	setp.lt.u32 	%p2, %r2, 2;
	@%p2 bra 	$L__BB1_7;
	mov.b32 	%r20, 1;
$L__BB1_4:
	shl.b32 	%r6, %r20, 1;
	mul.lo.s32 	%r7, %r6, %r1;
	setp.ge.u32 	%p3, %r7, %r2;
	@%p3 bra 	$L__BB1_6;
	add.s32 	%r14, %r7, %r20;
	shl.b32 	%r15, %r14, 2;
	add.s32 	%r17, %r11, %r15;
	ld.shared.f32 	%f4, [%r17];
	shl.b32 	%r18, %r7, 2;
	add.s32 	%r19, %r11, %r18;
	ld.shared.f32 	%f5, [%r19];
	add.f32 	%f6, %f4, %f5;
	st.shared.f32 	[%r19], %f6;
$L__BB1_6:
	bar.sync 	0;
	setp.lt.u32 	%p4, %r6, %r2;
	mov.u32 	%r20, %r6;
	@%p4 bra 	$L__BB1_4;
$L__BB1_7:
	setp.ne.s32 	%p5, %r1, 0;
	@%p5 bra 	$L__BB1_9;
	ld.shared.f32 	%f7, [_ZZ19kernel2WithAtomicOpPfS_S_iE5sdata];
	cvta.to.global.u64 	%rd9, %rd3;
	atom.global.add.f32 	%f8, [%rd9], %f7;
$L__BB1_9:
	ret;

}


// ===== COMPILED SASS (sm_100) =====

	.target	sm_100

	.elftype	@"ET_EXEC"


//--------------------- .note.nv.tkinfo           --------------------------
	.section	.note.nv.tkinfo,"",@"SHT_NOTE"
	.sectionflags	@"SHF_NOTE_NV_TKINFO"
	.tkinfo
        /*0018*/ 	.word	0x00000002
        /*0030*/ 	.string	""
        /*0030*/ 	.string	"ptxas"
        /*0030*/ 	.string	"Cuda compilation tools, release 13.0, V13.0.88"
        /*0030*/ 	.string	"Build cuda_13.0.r13.0/compiler.36424714_0"
        /*0030*/ 	.string	"-arch sm_100 -m 64 "



//--------------------- .note.nv.cuinfo           --------------------------
	.section	.note.nv.cuinfo,"",@"SHT_NOTE"
	.sectionflags	@"SHF_NOTE_NV_CUINFO"
        /*0018*/ 	.short	0x0002
        /*001a*/ 	.short	0x0064
        /*001c*/ 	.short	0x0082
	.zero		2


//--------------------- .nv.info                  --------------------------
	.section	.nv.info,"",@"SHT_CUDA_INFO"
	.align	4


	//----- nvinfo : EIATTR_REGCOUNT
	.align		4
        /*0000*/ 	.byte	0x04, 0x2f
        /*0002*/ 	.short	(.L_1 - .L_0)
	.align		4
.L_0:
        /*0004*/ 	.word	index@(_Z7kernel1PfS_S_i)
        /*0008*/ 	.word	0x0000000c


	//----- nvinfo : EIATTR_FRAME_SIZE
	.align		4
.L_1:
        /*000c*/ 	.byte	0x04, 0x11
        /*000e*/ 	.short	(.L_3 - .L_2)
	.align		4
.L_2:
        /*0010*/ 	.word	index@(_Z7kernel1PfS_S_i)
        /*0014*/ 	.word	0x00000000


	//----- nvinfo : EIATTR_REGCOUNT
	.align		4
.L_3:
        /*0018*/ 	.byte	0x04, 0x2f
        /*001a*/ 	.short	(.L_5 - .L_4)
	.align		4
.L_4:
        /*001c*/ 	.word	index@(_Z19kernel2WithAtomicOpPfS_S_i)
        /*0020*/ 	.word	0x0000000c


	//----- nvinfo : EIATTR_FRAME_SIZE
	.align		4
.L_5:
        /*0024*/ 	.byte	0x04, 0x11
        /*0026*/ 	.short	(.L_7 - .L_6)
	.align		4
.L_6:
        /*0028*/ 	.word	index@(_Z19kernel2WithAtomicOpPfS_S_i)
        /*002c*/ 	.word	0x00000000


	//----- nvinfo : EIATTR_MIN_STACK_SIZE
	.align		4
.L_7:
        /*0030*/ 	.byte	0x04, 0x12
        /*0032*/ 	.short	(.L_9 - .L_8)
	.align		4
.L_8:
        /*0034*/ 	.word	index@(_Z19kernel2WithAtomicOpPfS_S_i)
        /*0038*/ 	.word	0x00000000


	//----- nvinfo : EIATTR_MIN_STACK_SIZE
	.align		4
.L_9:
        /*003c*/ 	.byte	0x04, 0x12
        /*003e*/ 	.short	(.L_11 - .L_10)
	.align		4
.L_10:
        /*0040*/ 	.word	index@(_Z7kernel1PfS_S_i)
        /*0044*/ 	.word	0x00000000
.L_11:


//--------------------- .nv.compat                --------------------------
	.section	.nv.compat,"",@"SHT_CUDA_COMPAT_INFO"
	.align	4
        /*0000*/ 	.byte	0x02, 0x09, 0x00, 0x00, 0x02, 0x02, 0x01, 0x00, 0x02, 0x05, 0x05, 0x00, 0x03, 0x07, 0x01, 0x01
        /*0010*/ 	.byte	0x02, 0x03, 0x00, 0x00, 0x02, 0x06, 0x01, 0x00, 0x04, 0x0b, 0x08, 0x00, 0x09, 0x00, 0x00, 0x00
        /*0020*/ 	.byte	0x00, 0x00, 0x00, 0x00


//--------------------- .nv.info._Z19kernel2WithAtomicOpPfS_S_i --------------------------
	.section	.nv.info._Z19kernel2WithAtomicOpPfS_S_i,"",@"SHT_CUDA_INFO"
	.sectionflags	@""
	.align	4


	//----- nvinfo : EIATTR_CUDA_API_VERSION
	.align		4
        /*0000*/ 	.byte	0x04, 0x37
        /*0002*/ 	.short	(.L_13 - .L_12)
.L_12:
        /*0004*/ 	.word	0x00000082


	//----- nvinfo : EIATTR_KPARAM_INFO
	.align		4
.L_13:
        /*0008*/ 	.byte	0x04, 0x17
        /*000a*/ 	.short	(.L_15 - .L_14)
.L_14:
        /*000c*/ 	.word	0x00000000
        /*0010*/ 	.short	0x0003
        /*0012*/ 	.short	0x0018
        /*0014*/ 	.byte	0x00, 0xf0, 0x11, 0x00


	//----- nvinfo : EIATTR_KPARAM_INFO
	.align		4
.L_15:
        /*0018*/ 	.byte	0x04, 0x17
        /*001a*/ 	.short	(.L_17 - .L_16)
.L_16:
        /*001c*/ 	.word	0x00000000
        /*0020*/ 	.short	0x0002
        /*0022*/ 	.short	0x0010
        /*0024*/ 	.byte	0x00, 0xf5, 0x21, 0x00


	//----- nvinfo : EIATTR_KPARAM_INFO
	.align		4
.L_17:
        /*0028*/ 	.byte	0x04, 0x17
        /*002a*/ 	.short	(.L_19 - .L_18)
.L_18:
        /*002c*/ 	.word	0x00000000
        /*0030*/ 	.short	0x0001
        /*0032*/ 	.short	0x0008
        /*0034*/ 	.byte	0x00, 0xf5, 0x21, 0x00


	//----- nvinfo : EIATTR_KPARAM_INFO
	.align		4
.L_19:
        /*0038*/ 	.byte	0x04, 0x17
        /*003a*/ 	.short	(.L_21 - .L_20)
.L_20:
        /*003c*/ 	.word	0x00000000
        /*0040*/ 	.short	0x0000
        /*0042*/ 	.short	0x0000
        /*0044*/ 	.byte	0x00, 0xf5, 0x21, 0x00


	//----- nvinfo : EIATTR_SPARSE_MMA_MASK
	.align		4
.L_21:
        /*0048*/ 	.byte	0x03, 0x50
        /*004a*/ 	.short	0x0000


	//----- nvinfo : EIATTR_MAXREG_COUNT
	.align		4
        /*004c*/ 	.byte	0x03, 0x1b
        /*004e*/ 	.short	0x00ff


	//----- nvinfo : EIATTR_NUM_BARRIERS
	.align		4
        /*0050*/ 	.byte	0x02, 0x4c
        /*0052*/ 	.byte	0x01
	.zero		1


	//----- nvinfo : EIATTR_MERCURY_ISA_VERSION
	.align		4
        /*0054*/ 	.byte	0x03, 0x5f
        /*0056*/ 	.short	0x0101


	//----- nvinfo : EIATTR_VRC_CTA_INIT_COUNT
	.align		4
        /*0058*/ 	.byte	0x02, 0x4a
	.zero		1
	.zero		1


	//----- nvinfo : EIATTR_EXIT_INSTR_OFFSETS
	.align		4
        /*005c*/ 	.byte	0x04, 0x1c
        /*005e*/ 	.short	(.L_23 - .L_22)


	//   ....[0]....
.L_22:
        /*0060*/ 	.word	0x00000280


	//   ....[1]....
        /*0064*/ 	.word	0x000002f0


	//----- nvinfo : EIATTR_CBANK_PARAM_SIZE
	.align		4
.L_23:
        /*0068*/ 	.byte	0x03, 0x19
        /*006a*/ 	.short	0x001c


	//----- nvinfo : EIATTR_PARAM_CBANK
	.align		4
        /*006c*/ 	.byte	0x04, 0x0a
        /*006e*/ 	.short	(.L_25 - .L_24)
	.align		4
.L_24:
        /*0070*/ 	.word	index@(.nv.constant0._Z19kernel2WithAtomicOpPfS_S_i)
        /*0074*/ 	.short	0x0380
        /*0076*/ 	.short	0x001c


	//----- nvinfo : EIATTR_SW_WAR
	.align		4
.L_25:
        /*0078*/ 	.byte	0x04, 0x36
        /*007a*/ 	.short	(.L_27 - .L_26)
.L_26:
        /*007c*/ 	.word	0x00000008
.L_27:


//--------------------- .nv.info._Z7kernel1PfS_S_i --------------------------
	.section	.nv.info._Z7kernel1PfS_S_i,"",@"SHT_CUDA_INFO"
	.sectionflags	@""
	.align	4


	//----- nvinfo : EIATTR_CUDA_API_VERSION
	.align		4
        /*0000*/ 	.byte	0x04, 0x37
        /*0002*/ 	.short	(.L_29 - .L_28)
.L_28:
        /*0004*/ 	.word	0x00000082


	//----- nvinfo : EIATTR_KPARAM_INFO
	.align		4
.L_29:
        /*0008*/ 	.byte	0x04, 0x17
        /*000a*/ 	.short	(.L_31 - .L_30)
.L_30:
        /*000c*/ 	.word	0x00000000
        /*0010*/ 	.short	0x0003
        /*0012*/ 	.short	0x0018
        /*0014*/ 	.byte	0x00, 0xf0, 0x11, 0x00


	//----- nvinfo : EIATTR_KPARAM_INFO
	.align		4
.L_31:
        /*0018*/ 	.byte	0x04, 0x17
        /*001a*/ 	.short	(.L_33 - .L_32)
.L_32:
        /*001c*/ 	.word	0x00000000
        /*0020*/ 	.short	0x0002
        /*0022*/ 	.short	0x0010
        /*0024*/ 	.byte	0x00, 0xf5, 0x21, 0x00


	//----- nvinfo : EIATTR_KPARAM_INFO
	.align		4
.L_33:
        /*0028*/ 	.byte	0x04, 0x17
        /*002a*/ 	.short	(.L_35 - .L_34)
.L_34:
        /*002c*/ 	.word	0x00000000
        /*0030*/ 	.short	0x0001
        /*0032*/ 	.short	0x0008
        /*0034*/ 	.byte	0x00, 0xf5, 0x21, 0x00


	//----- nvinfo : EIATTR_KPARAM_INFO
	.align		4
.L_35:
        /*0038*/ 	.byte	0x04, 0x17
        /*003a*/ 	.short	(.L_37 - .L_36)
.L_36:
        /*003c*/ 	.word	0x00000000
        /*0040*/ 	.short	0x0000
        /*0042*/ 	.short	0x0000
        /*0044*/ 	.byte	0x00, 0xf5, 0x21, 0x00


	//----- nvinfo : EIATTR_SPARSE_MMA_MASK
	.align		4
.L_37:
        /*0048*/ 	.byte	0x03, 0x50
        /*004a*/ 	.short	0x0000


	//----- nvinfo : EIATTR_MAXREG_COUNT
	.align		4
        /*004c*/ 	.byte	0x03, 0x1b
        /*004e*/ 	.short	0x00ff


	//----- nvinfo : EIATTR_NUM_BARRIERS
	.align		4
        /*0050*/ 	.byte	0x02, 0x4c
        /*0052*/ 	.byte	0x01
	.zero		1


	//----- nvinfo : EIATTR_MERCURY_ISA_VERSION
	.align		4
        /*0054*/ 	.byte	0x03, 0x5f
        /*0056*/ 	.short	0x0101


	//----- nvinfo : EIATTR_VRC_CTA_INIT_COUNT
	.align		4
        /*0058*/ 	.byte	0x02, 0x4a
	.zero		1
	.zero		1


	//----- nvinfo : EIATTR_EXIT_INSTR_OFFSETS
	.align		4
        /*005c*/ 	.byte	0x04, 0x1c
        /*005e*/ 	.short	(.L_39 - .L_38)


	//   ....[0]....
.L_38:
        /*0060*/ 	.word	0x00000280


	//   ....[1]....
        /*0064*/ 	.word	0x00000300


	//----- nvinfo : EIATTR_CBANK_PARAM_SIZE
	.align		4
.L_39:
        /*0068*/ 	.byte	0x03, 0x19
        /*006a*/ 	.short	0x001c


	//----- nvinfo : EIATTR_PARAM_CBANK
	.align		4
        /*006c*/ 	.byte	0x04, 0x0a
        /*006e*/ 	.short	(.L_41 - .L_40)
	.align		4
.L_40:
        /*0070*/ 	.word	index@(.nv.constant0._Z7kernel1PfS_S_i)
        /*0074*/ 	.short	0x0380
        /*0076*/ 	.short	0x001c


	//----- nvinfo : EIATTR_SW_WAR
	.align		4
.L_41:
        /*0078*/ 	.byte	0x04, 0x36
        /*007a*/ 	.short	(.L_43 - .L_42)
.L_42:
        /*007c*/ 	.word	0x00000008
.L_43:


//--------------------- .nv.callgraph             --------------------------
	.section	.nv.callgraph,"",@"SHT_CUDA_CALLGRAPH"
	.align	4
	.sectionentsize	8
	.align		4
        /*0000*/ 	.word	0x00000000
	.align		4
        /*0004*/ 	.word	0xffffffff
	.align		4
        /*0008*/ 	.word	0x00000000
	.align		4
        /*000c*/ 	.word	0xfffffffe
	.align		4
        /*0010*/ 	.word	0x00000000
	.align		4
        /*0014*/ 	.word	0xfffffffd
	.align		4
        /*0018*/ 	.word	0x00000000
	.align		4
        /*001c*/ 	.word	0xfffffffc


//--------------------- .text._Z19kernel2WithAtomicOpPfS_S_i --------------------------
	.section	.text._Z19kernel2WithAtomicOpPfS_S_i,"ax",@progbits
	.align	128
        .global         _Z19kernel2WithAtomicOpPfS_S_i
        .type           _Z19kernel2WithAtomicOpPfS_S_i,@function
        .size           _Z19kernel2WithAtomicOpPfS_S_i,(.L_x_6 - _Z19kernel2WithAtomicOpPfS_S_i)
        .other          _Z19kernel2WithAtomicOpPfS_S_i,@"STO_CUDA_ENTRY STV_DEFAULT"
_Z19kernel2WithAtomicOpPfS_S_i:
.text._Z19kernel2WithAtomicOpPfS_S_i:
[----:B------:R-:W-:Y:S01]  /*0000*/  LDC R1, c[0x0][0x37c] ;  /* 0x0000df00ff017b82 */ /* 0x000fe20000000800 */
[----:B------:R-:W0:Y:S07]  /*0010*/  S2R R6, SR_TID.X ;  /* 0x0000000000067919 */ /* 0x000e2e0000002100 */
[----:B------:R-:W0:Y:S01]  /*0020*/  S2UR UR4, SR_CTAID.X ;  /* 0x00000000000479c3 */ /* 0x000e220000002500 */
[----:B------:R-:W1:Y:S01]  /*0030*/  LDCU UR5, c[0x0][0x398] ;  /* 0x00007300ff0577ac */ /* 0x000e620008000800 */
[----:B------:R-:W2:Y:S06]  /*0040*/  LDCU.64 UR8, c[0x0][0x358] ;  /* 0x00006b00ff0877ac */ /* 0x000eac0008000a00 */
[----:B------:R-:W0:Y:S08]  /*0050*/  LDC R9, c[0x0][0x360] ;  /* 0x0000d800ff097b82 */ /* 0x000e300000000800 */
[----:B------:R-:W3:Y:S08]  /*0060*/  LDC.64 R2, c[0x0][0x380] ;  /* 0x0000e000ff027b82 */ /* 0x000ef00000000a00 */
[----:B------:R-:W4:Y:S01]  /*0070*/  LDC.64 R4, c[0x0][0x388] ;  /* 0x0000e200ff047b82 */ /* 0x000f220000000a00 */
[----:B0-----:R-:W-:-:S05]  /*0080*/  IMAD R7, R9, UR4, R6 ;  /* 0x0000000409077c24 */ /* 0x001fca000f8e0206 */
[----:B-1----:R-:W-:-:S13]  /*0090*/  ISETP.GE.AND P1, PT, R7, UR5, PT ;  /* 0x0000000507007c0c */ /* 0x002fda000bf26270 */
[----:B---3--:R-:W-:-:S04]  /*00a0*/  @!P1 IMAD.WIDE R2, R7, 0x4, R2 ;  /* 0x0000000407029825 */ /* 0x008fc800078e0202 */
[----:B----4-:R-:W-:Y:S02]  /*00b0*/  @!P1 IMAD.WIDE R4, R7, 0x4, R4 ;  /* 0x0000000407049825 */ /* 0x010fe400078e0204 */
[----:B--2---:R-:W2:Y:S04]  /*00c0*/  @!P1 LDG.E R2, desc[UR8][R2.64] ;  /* 0x0000000802029981 */ /* 0x004ea8000c1e1900 */
[----:B------:R-:W2:Y:S01]  /*00d0*/  @!P1 LDG.E R5, desc[UR8][R4.64] ;  /* 0x0000000804059981 */ /* 0x000ea2000c1e1900 */
[----:B------:R-:W0:Y:S01]  /*00e0*/  S2UR UR5, SR_CgaCtaId ;  /* 0x00000000000579c3 */ /* 0x000e220000008800 */
[----:B------:R-:W-:Y:S01]  /*00f0*/  UMOV UR4, 0x400 ;  /* 0x0000040000047882 */ /* 0x000fe20000000000 */
[----:B------:R-:W-:Y:S01]  /*0100*/  ISETP.GE.U32.AND P0, PT, R9, 0x2, PT ;  /* 0x000000020900780c */ /* 0x000fe20003f06070 */
[----:B------:R-:W-:Y:S01]  /*0110*/  IMAD.MOV.U32 R7, RZ, RZ, RZ ;  /* 0x000000ffff077224 */ /* 0x000fe200078e00ff */
[----:B0-----:R-:W-:-:S06]  /*0120*/  ULEA UR4, UR5, UR4, 0x18 ;  /* 0x0000000405047291 */ /* 0x001fcc000f8ec0ff */
[----:B------:R-:W-:Y:S01]  /*0130*/  LEA R0, R6, UR4, 0x2 ;  /* 0x0000000406007c11 */ /* 0x000fe2000f8e10ff */
[----:B--2---:R-:W-:Y:S01]  /*0140*/  @!P1 FMUL R7, R2, R5 ;  /* 0x0000000502079220 */ /* 0x004fe20000400000 */
[----:B------:R-:W-:-:S04]  /*0150*/  ISETP.NE.AND P1, PT, R6, RZ, PT ;  /* 0x000000ff0600720c */ /* 0x000fc80003f25270 */
[----:B------:R0:W-:Y:S01]  /*0160*/  STS [R0], R7 ;  /* 0x0000000700007388 */ /* 0x0001e20000000800 */
[----:B------:R-:W-:Y:S06]  /*0170*/  BAR.SYNC.DEFER_BLOCKING 0x0 ;  /* 0x0000000000007b1d */ /* 0x000fec0000010000 */
[----:B------:R-:W-:Y:S05]  /*0180*/  @!P0 BRA `(.L_x_0) ;  /* 0x00000000003c8947 */ /* 0x000fea0003800000 */
[----:B------:R-:W-:-:S05]  /*0190*/  UMOV UR5, 0x1 ;  /* 0x0000000100057882 */ /* 0x000fca0000000000 */
.L_x_1:
[----:B------:R-:W-:-:S06]  /*01a0*/  USHF.L.U32 UR6, UR5, 0x1, URZ ;  /* 0x0000000105067899 */ /* 0x000fcc00080006ff */
[----:B------:R-:W-:-:S05]  /*01b0*/  IMAD R2, R6, UR6, RZ ;  /* 0x0000000606027c24 */ /* 0x000fca000f8e02ff */
[----:B------:R-:W-:-:S13]  /*01c0*/  ISETP.GE.U32.AND P0, PT, R2, R9, PT ;  /* 0x000000090200720c */ /* 0x000fda0003f06070 */
[C---:B0-----:R-:W-:Y:S01]  /*01d0*/  @!P0 VIADD R0, R2.reuse, UR5 ;  /* 0x0000000502008c36 */ /* 0x041fe20008000000 */
[----:B------:R-:W-:Y:S01]  /*01e0*/  @!P0 LEA R2, R2, UR4, 0x2 ;  /* 0x0000000402028c11 */ /* 0x000fe2000f8e10ff */
[----:B------:R-:W-:-:S03]  /*01f0*/  UMOV UR5, UR6 ;  /* 0x0000000600057c82 */ /* 0x000fc60008000000 */
[----:B------:R-:W-:Y:S01]  /*0200*/  @!P0 LEA R0, R0, UR4, 0x2 ;  /* 0x0000000400008c11 */ /* 0x000fe2000f8e10ff */
[----:B------:R-:W-:Y:S05]  /*0210*/  @!P0 LDS R3, [R2] ;  /* 0x0000000002038984 */ /* 0x000fea0000000800 */
[----:B------:R-:W0:Y:S02]  /*0220*/  @!P0 LDS R0, [R0] ;  /* 0x0000000000008984 */ /* 0x000e240000000800 */
[----:B0-----:R-:W-:-:S05]  /*0230*/  @!P0 FADD R3, R0, R3 ;  /* 0x0000000300038221 */ /* 0x001fca0000000000 */
[----:B------:R1:W-:Y:S01]  /*0240*/  @!P0 STS [R2], R3 ;  /* 0x0000000302008388 */ /* 0x0003e20000000800 */
[----:B------:R-:W-:Y:S01]  /*0250*/  BAR.SYNC.DEFER_BLOCKING 0x0 ;  /* 0x0000000000007b1d */ /* 0x000fe20000010000 */
[----:B------:R-:W-:-:S13]  /*0260*/  ISETP.LE.U32.AND P0, PT, R9, UR6, PT ;  /* 0x0000000609007c0c */ /* 0x000fda000bf03070 */
[----:B-1----:R-:W-:Y:S05]  /*0270*/  @!P0 BRA `(.L_x_1) ;  /* 0xfffffffc00c88947 */ /* 0x002fea000383ffff */
.L_x_0:
[----:B------:R-:W-:Y:S05]  /*0280*/  @P1 EXIT ;  /* 0x000000000000194d */ /* 0x000fea0003800000 */
[----:B------:R-:W1:Y:S01]  /*0290*/  S2UR UR5, SR_CgaCtaId ;  /* 0x00000000000579c3 */ /* 0x000e620000008800 */
[----:B------:R-:W-:-:S07]  /*02a0*/  UMOV UR4, 0x400 ;  /* 0x0000040000047882 */ /* 0x000fce0000000000 */
[----:B------:R-:W2:Y:S01]  /*02b0*/  LDC.64 R2, c[0x0][0x390] ;  /* 0x0000e400ff027b82 */ /* 0x000ea20000000a00 */
[----:B-1----:R-:W-:-:S09]  /*02c0*/  ULEA UR4, UR5, UR4, 0x18 ;  /* 0x0000000405047291 */ /* 0x002fd2000f8ec0ff */
[----:B------:R-:W2:Y:S04]  /*02d0*/  LDS R5, [UR4] ;  /* 0x00000004ff057984 */ /* 0x000ea80008000800 */
[----:B--2---:R-:W-:Y:S01]  /*02e0*/  REDG.E.ADD.F32.FTZ.RN.STRONG.GPU desc[UR8][R2.64], R5 ;  /* 0x00000005020079a6 */ /* 0x004fe2000c12f308 */
[----:B------:R-:W-:Y:S05]  /*02f0*/  EXIT ;  /* 0x000000000000794d */ /* 0x000fea0003800000 */
.L_x_2:
[----:B------:R-:W-:-:S00]  /*0300*/  BRA `(.L_x_2) ;  /* 0xfffffffc00fc7947 */ /* 0x000fc0000383ffff */
[----:B------:R-:W-:-:S00]  /*0310*/  NOP ;  /* 0x0000000000007918 */ /* 0x000fc00000000000 */
        /* <DEDUP_REMOVED lines=14> */
.L_x_6:


//--------------------- .text._Z7kernel1PfS_S_i   --------------------------
	.section	.text._Z7kernel1PfS_S_i,"ax",@progbits
	.align	128
        .global         _Z7kernel1PfS_S_i
        .type           _Z7kernel1PfS_S_i,@function
        .size           _Z7kernel1PfS_S_i,(.L_x_7 - _Z7kernel1PfS_S_i)
        .other          _Z7kernel1PfS_S_i,@"STO_CUDA_ENTRY STV_DEFAULT"
_Z7kernel1PfS_S_i:
.text._Z7kernel1PfS_S_i:
[----:B------:R-:W-:Y:S01]  /*0000*/  LDC R1, c[0x0][0x37c] ;  /* 0x0000df00ff017b82 */ /* 0x000fe20000000800 */
[----:B------:R-:W0:Y:S01]  /*0010*/  S2R R6, SR_TID.X ;  /* 0x0000000000067919 */ /* 0x000e220000002100 */
[----:B------:R-:W0:Y:S06]  /*0020*/  LDCU UR7, c[0x0][0x360] ;  /* 0x00006c00ff0777ac */ /* 0x000e2c0008000800 */
[----:B------:R-:W1:Y:S01]  /*0030*/  LDC.64 R2, c[0x0][0x380] ;  /* 0x0000e000ff027b82 */ /* 0x000e620000000a00 */
[----:B------:R-:W0:Y:S01]  /*0040*/  S2R R9, SR_CTAID.X ;  /* 0x0000000000097919 */ /* 0x000e220000002500 */
[----:B------:R-:W2:Y:S01]  /*0050*/  LDCU UR4, c[0x0][0x398] ;  /* 0x00007300ff0477ac */ /* 0x000ea20008000800 */
[----:B------:R-:W3:Y:S05]  /*0060*/  LDCU.64 UR8, c[0x0][0x358] ;  /* 0x00006b00ff0877ac */ /* 0x000eea0008000a00 */
[----:B------:R-:W4:Y:S01]  /*0070*/  LDC.64 R4, c[0x0][0x388] ;  /* 0x0000e200ff047b82 */ /* 0x000f220000000a00 */
[----:B0-----:R-:W-:-:S05]  /*0080*/  IMAD R7, R9, UR7, R6 ;  /* 0x0000000709077c24 */ /* 0x001fca000f8e0206 */
[----:B--2---:R-:W-:-:S13]  /*0090*/  ISETP.GE.AND P1, PT, R7, UR4, PT ;  /* 0x0000000407007c0c */ /* 0x004fda000bf26270 */
[----:B-1----:R-:W-:-:S04]  /*00a0*/  @!P1 IMAD.WIDE R2, R7, 0x4, R2 ;  /* 0x0000000407029825 */ /* 0x002fc800078e0202 */
[----:B----4-:R-:W-:Y:S02]  /*00b0*/  @!P1 IMAD.WIDE R4, R7, 0x4, R4 ;  /* 0x0000000407049825 */ /* 0x010fe400078e0204 */
[----:B---3--:R-:W2:Y:S04]  /*00c0*/  @!P1 LDG.E R2, desc[UR8][R2.64] ;  /* 0x0000000802029981 */ /* 0x008ea8000c1e1900 */
[----:B------:R-:W2:Y:S01]  /*00d0*/  @!P1 LDG.E R5, desc[UR8][R4.64] ;  /* 0x0000000804059981 */ /* 0x000ea2000c1e1900 */
[----:B------:R-:W0:Y:S01]  /*00e0*/  S2UR UR5, SR_CgaCtaId ;  /* 0x00000000000579c3 */ /* 0x000e220000008800 */
[----:B------:R-:W-:Y:S01]  /*00f0*/  UMOV UR4, 0x400 ;  /* 0x0000040000047882 */ /* 0x000fe20000000000 */
[----:B------:R-:W-:Y:S01]  /*0100*/  HFMA2 R7, -RZ, RZ, 0, 0 ;  /* 0x00000000ff077431 */ /* 0x000fe200000001ff */
[----:B------:R-:W-:Y:S01]  /*0110*/  UISETP.GE.U32.AND UP0, UPT, UR7, 0x2, UPT ;  /* 0x000000020700788c */ /* 0x000fe2000bf06070 */
[----:B------:R-:W-:Y:S01]  /*0120*/  ISETP.NE.AND P0, PT, R6, RZ, PT ;  /* 0x000000ff0600720c */ /* 0x000fe20003f05270 */
[----:B0-----:R-:W-:-:S06]  /*0130*/  ULEA UR4, UR5, UR4, 0x18 ;  /* 0x0000000405047291 */ /* 0x001fcc000f8ec0ff */
[----:B------:R-:W-:Y:S01]  /*0140*/  LEA R0, R6, UR4, 0x2 ;  /* 0x0000000406007c11 */ /* 0x000fe2000f8e10ff */
[----:B--2---:R-:W-:-:S05]  /*0150*/  @!P1 FMUL R7, R2, R5 ;  /* 0x0000000502079220 */ /* 0x004fca0000400000 */
[----:B------:R0:W-:Y:S01]  /*0160*/  STS [R0], R7 ;  /* 0x0000000700007388 */ /* 0x0001e20000000800 */
[----:B------:R-:W-:Y:S06]  /*0170*/  BAR.SYNC.DEFER_BLOCKING 0x0 ;  /* 0x0000000000007b1d */ /* 0x000fec0000010000 */
[----:B------:R-:W-:Y:S05]  /*0180*/  BRA.U !UP0, `(.L_x_3) ;  /* 0x00000001083c7547 */ /* 0x000fea000b800000 */
[----:B------:R-:W-:-:S05]  /*0190*/  UMOV UR5, 0x1 ;  /* 0x0000000100057882 */ /* 0x000fca0000000000 */
.L_x_4:
[----:B------:R-:W-:-:S04]  /*01a0*/  USHF.L.U32 UR6, UR5, 0x1, URZ ;  /* 0x0000000105067899 */ /* 0x000fc800080006ff */
[----:B------:R-:W-:Y:S02]  /*01b0*/  UISETP.GE.U32.AND UP0, UPT, UR6, UR7, UPT ;  /* 0x000000070600728c */ /* 0x000fe4000bf06070 */
[----:B-1----:R-:W-:-:S05]  /*01c0*/  IMAD R2, R6, UR6, RZ ;  /* 0x0000000606027c24 */ /* 0x002fca000f8e02ff */
[----:B------:R-:W-:-:S13]  /*01d0*/  ISETP.GE.U32.AND P1, PT, R2, UR7, PT ;  /* 0x0000000702007c0c */ /* 0x000fda000bf26070 */
[C---:B0-----:R-:W-:Y:S01]  /*01e0*/  @!P1 IADD3 R0, PT, PT, R2.reuse, UR5, RZ ;  /* 0x0000000502009c10 */ /* 0x041fe2000fffe0ff */
[----:B------:R-:W-:Y:S01]  /*01f0*/  UMOV UR5, UR6 ;  /* 0x0000000600057c82 */ /* 0x000fe20008000000 */
[----:B------:R-:W-:Y:S02]  /*0200*/  @!P1 LEA R2, R2, UR4, 0x2 ;  /* 0x0000000402029c11 */ /* 0x000fe4000f8e10ff */
[----:B------:R-:W-:-:S03]  /*0210*/  @!P1 LEA R0, R0, UR4, 0x2 ;  /* 0x0000000400009c11 */ /* 0x000fc6000f8e10ff */
[----:B------:R-:W-:Y:S04]  /*0220*/  @!P1 LDS R3, [R2] ;  /* 0x0000000002039984 */ /* 0x000fe80000000800 */
[----:B------:R-:W0:Y:S02]  /*0230*/  @!P1 LDS R0, [R0] ;  /* 0x0000000000009984 */ /* 0x000e240000000800 */
[----:B0-----:R-:W-:-:S05]  /*0240*/  @!P1 FADD R3, R0, R3 ;  /* 0x0000000300039221 */ /* 0x001fca0000000000 */
[----:B------:R1:W-:Y:S01]  /*0250*/  @!P1 STS [R2], R3 ;  /* 0x0000000302009388 */ /* 0x0003e20000000800 */
[----:B------:R-:W-:Y:S06]  /*0260*/  BAR.SYNC.DEFER_BLOCKING 0x0 ;  /* 0x0000000000007b1d */ /* 0x000fec0000010000 */
[----:B------:R-:W-:Y:S05]  /*0270*/  BRA.U !UP0, `(.L_x_4) ;  /* 0xfffffffd08c87547 */ /* 0x000fea000b83ffff */
.L_x_3:
[----:B------:R-:W-:Y:S05]  /*0280*/  @P0 EXIT ;  /* 0x000000000000094d */ /* 0x000fea0003800000 */
[----:B------:R-:W2:Y:S01]  /*0290*/  S2UR UR5, SR_CgaCtaId ;  /* 0x00000000000579c3 */ /* 0x000ea20000008800 */
[----:B------:R-:W-:-:S07]  /*02a0*/  UMOV UR4, 0x400 ;  /* 0x0000040000047882 */ /* 0x000fce0000000000 */
[----:B-1----:R-:W1:Y:S01]  /*02b0*/  LDC.64 R2, c[0x0][0x390] ;  /* 0x0000e400ff027b82 */ /* 0x002e620000000a00 */
[----:B--2---:R-:W-:Y:S01]  /*02c0*/  ULEA UR4, UR5, UR4, 0x18 ;  /* 0x0000000405047291 */ /* 0x004fe2000f8ec0ff */
[----:B-1----:R-:W-:-:S08]  /*02d0*/  IMAD.WIDE.U32 R2, R9, 0x4, R2 ;  /* 0x0000000409027825 */ /* 0x002fd000078e0002 */
[----:B------:R-:W1:Y:S04]  /*02e0*/  LDS R5, [UR4] ;  /* 0x00000004ff057984 */ /* 0x000e680008000800 */
[----:B-1----:R-:W-:Y:S01]  /*02f0*/  STG.E desc[UR8][R2.64], R5 ;  /* 0x0000000502007986 */ /* 0x002fe2000c101908 */
[----:B------:R-:W-:Y:S05]  /*0300*/  EXIT ;  /* 0x000000000000794d */ /* 0x000fea0003800000 */
.L_x_5:
        /* <DEDUP_REMOVED lines=15> */
.L_x_7:


//--------------------- .nv.shared._Z19kernel2WithAtomicOpPfS_S_i --------------------------
	.section	.nv.shared._Z19kernel2WithAtomicOpPfS_S_i,"aw",@nobits
	.sectionflags	@""
	.align	4
.nv.shared._Z19kernel2WithAtomicOpPfS_S_i:
	.zero		3072


//--------------------- .nv.shared.reserved.0     --------------------------
	.section	.nv.shared.reserved.0,"aw",@nobits
	.weak		__nv_reservedSMEM_offset_0_alias
	.size		__nv_reservedSMEM_offset_0_alias, 0, 64
	.other		__nv_reservedSMEM_offset_0_alias,@"STO_CUDA_RESERVED_SHARED STV_DEFAULT"
__nv_reservedSMEM_offset_0_alias:
	.zero		0
	.zero		64


//--------------------- .nv.shared._Z7kernel1PfS_S_i --------------------------
	.section	.nv.shared._Z7kernel1PfS_S_i,"aw",@nobits
	.sectionflags	@""
	.align	4
.nv.shared._Z7kernel1PfS_S_i:
	.zero		3072


//--------------------- .nv.constant0._Z19kernel2WithAtomicOpPfS_S_i --------------------------
	.section	.nv.constant0._Z19kernel2WithAtomicOpPfS_S_i,"a",@progbits
	.sectionflags	@""
	.align	4
.nv.constant0._Z19kernel2WithAtomicOpPfS_S_i:
	.zero		924


//--------------------- .nv.constant0._Z7kernel1PfS_S_i --------------------------
	.section	.nv.constant0._Z7kernel1PfS_S_i,"a",@progbits
	.sectionflags	@""
	.align	4
.nv.constant0._Z7kernel1PfS_S_i:
	.zero		924


//--------------------- SYMBOLS --------------------------

	.type		.nv.reservedSmem.offset0,@object
	.size		.nv.reservedSmem.offset0,0x4
	.type		.nv.reservedSmem.cap,@object
	.size		.nv.reservedSmem.cap,0x4
